//
// Generated by NVIDIA NVVM Compiler
//
// Compiler Build ID: CL-36424714
// Cuda compilation tools, release 13.0, V13.0.88
// Based on NVVM 20.0.0
//

.version 9.0
.target sm_100
.address_size 64

	// .globl	_Z8kernelAxPfS_S_i

.visible .entry _Z8kernelAxPfS_S_i(
	.param .u64 .ptr .align 1 _Z8kernelAxPfS_S_i_param_0,
	.param .u64 .ptr .align 1 _Z8kernelAxPfS_S_i_param_1,
	.param .u64 .ptr .align 1 _Z8kernelAxPfS_S_i_param_2,
	.param .u32 _Z8kernelAxPfS_S_i_param_3
)
{
	.reg .pred 	%p<10>;
	.reg .b32 	%r<62>;
	.reg .b32 	%f<62>;
	.reg .b64 	%rd<41>;

	ld.param.u64 	%rd10, [_Z8kernelAxPfS_S_i_param_0];
	ld.param.u64 	%rd11, [_Z8kernelAxPfS_S_i_param_1];
	ld.param.u64 	%rd9, [_Z8kernelAxPfS_S_i_param_2];
	ld.param.u32 	%r26, [_Z8kernelAxPfS_S_i_param_3];
	cvta.to.global.u64 	%rd1, %rd11;
	cvta.to.global.u64 	%rd2, %rd10;
	mov.u32 	%r27, %tid.x;
	mov.u32 	%r28, %ctaid.x;
	mov.u32 	%r29, %ntid.x;
	mad.lo.s32 	%r1, %r28, %r29, %r27;
	setp.ge.s32 	%p1, %r1, %r26;
	@%p1 bra 	$L__BB0_13;
	mul.lo.s32 	%r2, %r26, %r1;
	and.b32  	%r3, %r26, 7;
	setp.lt.u32 	%p2, %r26, 8;
	mov.b32 	%r56, 0;
	mov.u32 	%r61, %r56;
	@%p2 bra 	$L__BB0_4;
	and.b32  	%r56, %r26, 2147483640;
	neg.s32 	%r50, %r56;
	mul.wide.u32 	%rd12, %r2, 4;
	add.s64 	%rd13, %rd12, %rd2;
	add.s64 	%rd40, %rd13, 16;
	add.s64 	%rd39, %rd1, 16;
	mov.b32 	%r61, 0;
$L__BB0_3:
	.pragma "nounroll";
	ld.global.f32 	%f1, [%rd40+-16];
	ld.global.f32 	%f2, [%rd39+-16];
	cvt.rn.f32.s32 	%f3, %r61;
	fma.rn.f32 	%f4, %f1, %f2, %f3;
	cvt.rzi.s32.f32 	%r33, %f4;
	ld.global.f32 	%f5, [%rd40+-12];
	ld.global.f32 	%f6, [%rd39+-12];
	cvt.rn.f32.s32 	%f7, %r33;
	fma.rn.f32 	%f8, %f5, %f6, %f7;
	cvt.rzi.s32.f32 	%r34, %f8;
	ld.global.f32 	%f9, [%rd40+-8];
	ld.global.f32 	%f10, [%rd39+-8];
	cvt.rn.f32.s32 	%f11, %r34;
	fma.rn.f32 	%f12, %f9, %f10, %f11;
	cvt.rzi.s32.f32 	%r35, %f12;
	ld.global.f32 	%f13, [%rd40+-4];
	ld.global.f32 	%f14, [%rd39+-4];
	cvt.rn.f32.s32 	%f15, %r35;
	fma.rn.f32 	%f16, %f13, %f14, %f15;
	cvt.rzi.s32.f32 	%r36, %f16;
	ld.global.f32 	%f17, [%rd40];
	ld.global.f32 	%f18, [%rd39];
	cvt.rn.f32.s32 	%f19, %r36;
	fma.rn.f32 	%f20, %f17, %f18, %f19;
	cvt.rzi.s32.f32 	%r37, %f20;
	ld.global.f32 	%f21, [%rd40+4];
	ld.global.f32 	%f22, [%rd39+4];
	cvt.rn.f32.s32 	%f23, %r37;
	fma.rn.f32 	%f24, %f21, %f22, %f23;
	cvt.rzi.s32.f32 	%r38, %f24;
	ld.global.f32 	%f25, [%rd40+8];
	ld.global.f32 	%f26, [%rd39+8];
	cvt.rn.f32.s32 	%f27, %r38;
	fma.rn.f32 	%f28, %f25, %f26, %f27;
	cvt.rzi.s32.f32 	%r39, %f28;
	ld.global.f32 	%f29, [%rd40+12];
	ld.global.f32 	%f30, [%rd39+12];
	cvt.rn.f32.s32 	%f31, %r39;
	fma.rn.f32 	%f32, %f29, %f30, %f31;
	cvt.rzi.s32.f32 	%r61, %f32;
	add.s32 	%r50, %r50, 8;
	add.s64 	%rd40, %rd40, 32;
	add.s64 	%rd39, %rd39, 32;
	setp.ne.s32 	%p3, %r50, 0;
	@%p3 bra 	$L__BB0_3;
$L__BB0_4:
	setp.eq.s32 	%p4, %r3, 0;
	@%p4 bra 	$L__BB0_12;
	and.b32  	%r13, %r26, 3;
	setp.lt.u32 	%p5, %r3, 4;
	@%p5 bra 	$L__BB0_7;
	add.s32 	%r41, %r56, %r2;
	mul.wide.u32 	%rd14, %r41, 4;
	add.s64 	%rd15, %rd2, %rd14;
	ld.global.f32 	%f33, [%rd15];
	cvt.u64.u32 	%rd16, %r56;
	mul.wide.u32 	%rd17, %r56, 4;
	add.s64 	%rd18, %rd1, %rd17;
	ld.global.f32 	%f34, [%rd18];
	cvt.rn.f32.s32 	%f35, %r61;
	fma.rn.f32 	%f36, %f33, %f34, %f35;
	cvt.rzi.s32.f32 	%r42, %f36;
	cvt.u64.u32 	%rd19, %r2;
	add.s64 	%rd20, %rd16, %rd19;
	shl.b64 	%rd21, %rd20, 2;
	add.s64 	%rd22, %rd2, %rd21;
	ld.global.f32 	%f37, [%rd22+4];
	ld.global.f32 	%f38, [%rd18+4];
	cvt.rn.f32.s32 	%f39, %r42;
	fma.rn.f32 	%f40, %f37, %f38, %f39;
	cvt.rzi.s32.f32 	%r43, %f40;
	ld.global.f32 	%f41, [%rd22+8];
	ld.global.f32 	%f42, [%rd18+8];
	cvt.rn.f32.s32 	%f43, %r43;
	fma.rn.f32 	%f44, %f41, %f42, %f43;
	cvt.rzi.s32.f32 	%r44, %f44;
	ld.global.f32 	%f45, [%rd22+12];
	ld.global.f32 	%f46, [%rd18+12];
	cvt.rn.f32.s32 	%f47, %r44;
	fma.rn.f32 	%f48, %f45, %f46, %f47;
	cvt.rzi.s32.f32 	%r61, %f48;
	add.s32 	%r56, %r56, 4;
$L__BB0_7:
	setp.eq.s32 	%p6, %r13, 0;
	@%p6 bra 	$L__BB0_12;
	setp.eq.s32 	%p7, %r13, 1;
	@%p7 bra 	$L__BB0_10;
	add.s32 	%r46, %r56, %r2;
	mul.wide.u32 	%rd23, %r46, 4;
	add.s64 	%rd24, %rd2, %rd23;
	ld.global.f32 	%f49, [%rd24];
	cvt.u64.u32 	%rd25, %r56;
	mul.wide.u32 	%rd26, %r56, 4;
	add.s64 	%rd27, %rd1, %rd26;
	ld.global.f32 	%f50, [%rd27];
	cvt.rn.f32.s32 	%f51, %r61;
	fma.rn.f32 	%f52, %f49, %f50, %f51;
	cvt.rzi.s32.f32 	%r47, %f52;
	cvt.u64.u32 	%rd28, %r2;
	add.s64 	%rd29, %rd25, %rd28;
	shl.b64 	%rd30, %rd29, 2;
	add.s64 	%rd31, %rd2, %rd30;
	ld.global.f32 	%f53, [%rd31+4];
	ld.global.f32 	%f54, [%rd27+4];
	cvt.rn.f32.s32 	%f55, %r47;
	fma.rn.f32 	%f56, %f53, %f54, %f55;
	cvt.rzi.s32.f32 	%r61, %f56;
	add.s32 	%r56, %r56, 2;
$L__BB0_10:
	and.b32  	%r48, %r26, 1;
	setp.eq.b32 	%p8, %r48, 1;
	not.pred 	%p9, %p8;
	@%p9 bra 	$L__BB0_12;
	add.s32 	%r49, %r56, %r2;
	mul.wide.u32 	%rd32, %r49, 4;
	add.s64 	%rd33, %rd2, %rd32;
	ld.global.f32 	%f57, [%rd33];
	mul.wide.u32 	%rd34, %r56, 4;
	add.s64 	%rd35, %rd1, %rd34;
	ld.global.f32 	%f58, [%rd35];
	cvt.rn.f32.s32 	%f59, %r61;
	fma.rn.f32 	%f60, %f57, %f58, %f59;
	cvt.rzi.s32.f32 	%r61, %f60;
$L__BB0_12:
	cvt.rn.f32.s32 	%f61, %r61;
	cvta.to.global.u64 	%rd36, %rd9;
	mul.wide.u32 	%rd37, %r1, 4;
	add.s64 	%rd38, %rd36, %rd37;
	st.global.f32 	[%rd38], %f61;
$L__BB0_13:
	ret;

}
	// .globl	_Z9kernelATxPfS_S_i
.visible .entry _Z9kernelATxPfS_S_i(
	.param .u64 .ptr .align 1 _Z9kernelATxPfS_S_i_param_0,
	.param .u64 .ptr .align 1 _Z9kernelATxPfS_S_i_param_1,
	.param .u64 .ptr .align 1 _Z9kernelATxPfS_S_i_param_2,
	.param .u32 _Z9kernelATxPfS_S_i_param_3
)
{
	.reg .pred 	%p<10>;
	.reg .b32 	%r<98>;
	.reg .b32 	%f<62>;
	.reg .b64 	%rd<56>;

	ld.param.u64 	%rd11, [_Z9kernelATxPfS_S_i_param_0];
	ld.param.u64 	%rd12, [_Z9kernelATxPfS_S_i_param_1];
	ld.param.u64 	%rd10, [_Z9kernelATxPfS_S_i_param_2];
	ld.param.u32 	%r51, [_Z9kernelATxPfS_S_i_param_3];
	cvta.to.global.u64 	%rd1, %rd12;
	cvta.to.global.u64 	%rd2, %rd11;
	mov.u32 	%r1, %tid.x;
	mov.u32 	%r2, %ctaid.x;
	mov.u32 	%r3, %ntid.x;
	mul.lo.s32 	%r4, %r2, %r3;
	add.s32 	%r5, %r4, %r1;
	setp.ge.s32 	%p1, %r5, %r51;
	@%p1 bra 	$L__BB1_13;
	and.b32  	%r6, %r51, 7;
	setp.lt.u32 	%p2, %r51, 8;
	mov.b32 	%r92, 0;
	mov.u32 	%r97, %r92;
	@%p2 bra 	$L__BB1_4;
	and.b32  	%r92, %r51, 2147483640;
	neg.s32 	%r86, %r92;
	mul.wide.u32 	%rd13, %r3, %r2;
	cvt.u64.u32 	%rd14, %r1;
	add.s64 	%rd15, %rd13, %rd14;
	shl.b64 	%rd16, %rd15, 2;
	add.s64 	%rd55, %rd2, %rd16;
	shl.b32 	%r9, %r51, 3;
	mul.wide.u32 	%rd4, %r9, 4;
	mad.lo.s32 	%r85, %r51, 7, %r5;
	mad.lo.s32 	%r84, %r51, 6, %r5;
	mad.lo.s32 	%r83, %r51, 5, %r5;
	shl.b32 	%r55, %r51, 2;
	add.s32 	%r82, %r5, %r55;
	mad.lo.s32 	%r81, %r51, 3, %r5;
	shl.b32 	%r56, %r51, 1;
	add.s32 	%r80, %r5, %r56;
	add.s64 	%rd54, %rd1, 16;
	add.s32 	%r57, %r1, %r51;
	add.s32 	%r79, %r57, %r4;
	mov.b32 	%r97, 0;
$L__BB1_3:
	.pragma "nounroll";
	ld.global.f32 	%f1, [%rd55];
	ld.global.f32 	%f2, [%rd54+-16];
	cvt.rn.f32.s32 	%f3, %r97;
	fma.rn.f32 	%f4, %f1, %f2, %f3;
	cvt.rzi.s32.f32 	%r58, %f4;
	mul.wide.u32 	%rd17, %r79, 4;
	add.s64 	%rd18, %rd2, %rd17;
	ld.global.f32 	%f5, [%rd18];
	ld.global.f32 	%f6, [%rd54+-12];
	cvt.rn.f32.s32 	%f7, %r58;
	fma.rn.f32 	%f8, %f5, %f6, %f7;
	cvt.rzi.s32.f32 	%r59, %f8;
	mul.wide.u32 	%rd19, %r80, 4;
	add.s64 	%rd20, %rd2, %rd19;
	ld.global.f32 	%f9, [%rd20];
	ld.global.f32 	%f10, [%rd54+-8];
	cvt.rn.f32.s32 	%f11, %r59;
	fma.rn.f32 	%f12, %f9, %f10, %f11;
	cvt.rzi.s32.f32 	%r60, %f12;
	mul.wide.u32 	%rd21, %r81, 4;
	add.s64 	%rd22, %rd2, %rd21;
	ld.global.f32 	%f13, [%rd22];
	ld.global.f32 	%f14, [%rd54+-4];
	cvt.rn.f32.s32 	%f15, %r60;
	fma.rn.f32 	%f16, %f13, %f14, %f15;
	cvt.rzi.s32.f32 	%r61, %f16;
	mul.wide.u32 	%rd23, %r82, 4;
	add.s64 	%rd24, %rd2, %rd23;
	ld.global.f32 	%f17, [%rd24];
	ld.global.f32 	%f18, [%rd54];
	cvt.rn.f32.s32 	%f19, %r61;
	fma.rn.f32 	%f20, %f17, %f18, %f19;
	cvt.rzi.s32.f32 	%r62, %f20;
	mul.wide.u32 	%rd25, %r83, 4;
	add.s64 	%rd26, %rd2, %rd25;
	ld.global.f32 	%f21, [%rd26];
	ld.global.f32 	%f22, [%rd54+4];
	cvt.rn.f32.s32 	%f23, %r62;
	fma.rn.f32 	%f24, %f21, %f22, %f23;
	cvt.rzi.s32.f32 	%r63, %f24;
	mul.wide.u32 	%rd27, %r84, 4;
	add.s64 	%rd28, %rd2, %rd27;
	ld.global.f32 	%f25, [%rd28];
	ld.global.f32 	%f26, [%rd54+8];
	cvt.rn.f32.s32 	%f27, %r63;
	fma.rn.f32 	%f28, %f25, %f26, %f27;
	cvt.rzi.s32.f32 	%r64, %f28;
	mul.wide.u32 	%rd29, %r85, 4;
	add.s64 	%rd30, %rd2, %rd29;
	ld.global.f32 	%f29, [%rd30];
	ld.global.f32 	%f30, [%rd54+12];
	cvt.rn.f32.s32 	%f31, %r64;
	fma.rn.f32 	%f32, %f29, %f30, %f31;
	cvt.rzi.s32.f32 	%r97, %f32;
	add.s32 	%r86, %r86, 8;
	add.s64 	%rd55, %rd55, %rd4;
	add.s32 	%r85, %r85, %r9;
	add.s32 	%r84, %r84, %r9;
	add.s32 	%r83, %r83, %r9;
	add.s32 	%r82, %r82, %r9;
	add.s32 	%r81, %r81, %r9;
	add.s32 	%r80, %r80, %r9;
	add.s64 	%rd54, %rd54, 32;
	add.s32 	%r79, %r79, %r9;
	setp.ne.s32 	%p3, %r86, 0;
	@%p3 bra 	$L__BB1_3;
$L__BB1_4:
	setp.eq.s32 	%p4, %r6, 0;
	@%p4 bra 	$L__BB1_12;
	and.b32  	%r38, %r51, 3;
	setp.lt.u32 	%p5, %r6, 4;
	@%p5 bra 	$L__BB1_7;
	mad.lo.s32 	%r66, %r92, %r51, %r5;
	mul.wide.u32 	%rd31, %r66, 4;
	add.s64 	%rd32, %rd2, %rd31;
	ld.global.f32 	%f33, [%rd32];
	mul.wide.u32 	%rd33, %r92, 4;
	add.s64 	%rd34, %rd1, %rd33;
	ld.global.f32 	%f34, [%rd34];
	cvt.rn.f32.s32 	%f35, %r97;
	fma.rn.f32 	%f36, %f33, %f34, %f35;
	cvt.rzi.s32.f32 	%r67, %f36;
	add.s32 	%r68, %r66, %r51;
	mul.wide.u32 	%rd35, %r68, 4;
	add.s64 	%rd36, %rd2, %rd35;
	ld.global.f32 	%f37, [%rd36];
	ld.global.f32 	%f38, [%rd34+4];
	cvt.rn.f32.s32 	%f39, %r67;
	fma.rn.f32 	%f40, %f37, %f38, %f39;
	cvt.rzi.s32.f32 	%r69, %f40;
	add.s32 	%r70, %r68, %r51;
	mul.wide.u32 	%rd37, %r70, 4;
	add.s64 	%rd38, %rd2, %rd37;
	ld.global.f32 	%f41, [%rd38];
	ld.global.f32 	%f42, [%rd34+8];
	cvt.rn.f32.s32 	%f43, %r69;
	fma.rn.f32 	%f44, %f41, %f42, %f43;
	cvt.rzi.s32.f32 	%r71, %f44;
	add.s32 	%r72, %r70, %r51;
	mul.wide.u32 	%rd39, %r72, 4;
	add.s64 	%rd40, %rd2, %rd39;
	ld.global.f32 	%f45, [%rd40];
	ld.global.f32 	%f46, [%rd34+12];
	cvt.rn.f32.s32 	%f47, %r71;
	fma.rn.f32 	%f48, %f45, %f46, %f47;
	cvt.rzi.s32.f32 	%r97, %f48;
	add.s32 	%r92, %r92, 4;
$L__BB1_7:
	setp.eq.s32 	%p6, %r38, 0;
	@%p6 bra 	$L__BB1_12;
	setp.eq.s32 	%p7, %r38, 1;
	@%p7 bra 	$L__BB1_10;
	mad.lo.s32 	%r74, %r92, %r51, %r5;
	mul.wide.u32 	%rd41, %r74, 4;
	add.s64 	%rd42, %rd2, %rd41;
	ld.global.f32 	%f49, [%rd42];
	mul.wide.u32 	%rd43, %r92, 4;
	add.s64 	%rd44, %rd1, %rd43;
	ld.global.f32 	%f50, [%rd44];
	cvt.rn.f32.s32 	%f51, %r97;
	fma.rn.f32 	%f52, %f49, %f50, %f51;
	cvt.rzi.s32.f32 	%r75, %f52;
	add.s32 	%r76, %r74, %r51;
	mul.wide.u32 	%rd45, %r76, 4;
	add.s64 	%rd46, %rd2, %rd45;
	ld.global.f32 	%f53, [%rd46];
	ld.global.f32 	%f54, [%rd44+4];
	cvt.rn.f32.s32 	%f55, %r75;
	fma.rn.f32 	%f56, %f53, %f54, %f55;
	cvt.rzi.s32.f32 	%r97, %f56;
	add.s32 	%r92, %r92, 2;
$L__BB1_10:
	and.b32  	%r77, %r51, 1;
	setp.eq.b32 	%p8, %r77, 1;
	not.pred 	%p9, %p8;
	@%p9 bra 	$L__BB1_12;
	mad.lo.s32 	%r78, %r92, %r51, %r5;
	mul.wide.u32 	%rd47, %r78, 4;
	add.s64 	%rd48, %rd2, %rd47;
	ld.global.f32 	%f57, [%rd48];
	mul.wide.u32 	%rd49, %r92, 4;
	add.s64 	%rd50, %rd1, %rd49;
	ld.global.f32 	%f58, [%rd50];
	cvt.rn.f32.s32 	%f59, %r97;
	fma.rn.f32 	%f60, %f57, %f58, %f59;
	cvt.rzi.s32.f32 	%r97, %f60;
$L__BB1_12:
	cvt.rn.f32.s32 	%f61, %r97;
	cvta.to.global.u64 	%rd51, %rd10;
	mul.wide.u32 	%rd52, %r5, 4;
	add.s64 	%rd53, %rd51, %rd52;
	st.global.f32 	[%rd53], %f61;
$L__BB1_13:
	ret;

}


// ===== COMPILED SASS (sm_100) =====

	.target	sm_100

	.elftype	@"ET_EXEC"


//--------------------- .note.nv.tkinfo           --------------------------
	.section	.note.nv.tkinfo,"",@"SHT_NOTE"
	.sectionflags	@"SHF_NOTE_NV_TKINFO"
	.tkinfo
        /*0018*/ 	.word	0x00000002
        /*0030*/ 	.string	""
        /*0030*/ 	.string	"ptxas"
        /*0030*/ 	.string	"Cuda compilation tools, release 13.0, V13.0.88"
        /*0030*/ 	.string	"Build cuda_13.0.r13.0/compiler.36424714_0"
        /*0030*/ 	.string	"-arch sm_100 -m 64 "



//--------------------- .note.nv.cuinfo           --------------------------
	.section	.note.nv.cuinfo,"",@"SHT_NOTE"
	.sectionflags	@"SHF_NOTE_NV_CUINFO"
        /*0018*/ 	.short	0x0002
        /*001a*/ 	.short	0x0064
        /*001c*/ 	.short	0x0082
	.zero		2


//--------------------- .nv.info                  --------------------------
	.section	.nv.info,"",@"SHT_CUDA_INFO"
	.align	4


	//----- nvinfo : EIATTR_REGCOUNT
	.align		4
        /*0000*/ 	.byte	0x04, 0x2f
        /*0002*/ 	.short	(.L_1 - .L_0)
	.align		4
.L_0:
        /*0004*/ 	.word	index@(_Z8kernelAxPfS_S_i)
        /*0008*/ 	.word	0x0000001b


	//----- nvinfo : EIATTR_FRAME_SIZE
	.align		4
.L_1:
        /*000c*/ 	.byte	0x04, 0x11
        /*000e*/ 	.short	(.L_3 - .L_2)
	.align		4
.L_2:
        /*0010*/ 	.word	index@(_Z8kernelAxPfS_S_i)
        /*0014*/ 	.word	0x00000000


	//----- nvinfo : EIATTR_REGCOUNT
	.align		4
.L_3:
        /*0018*/ 	.byte	0x04, 0x2f
        /*001a*/ 	.short	(.L_5 - .L_4)
	.align		4
.L_4:
        /*001c*/ 	.word	index@(_Z9kernelATxPfS_S_i)
        /*0020*/ 	.word	0x00000020


	//----- nvinfo : EIATTR_FRAME_SIZE
	.align		4
.L_5:
        /*0024*/ 	.byte	0x04, 0x11
        /*0026*/ 	.short	(.L_7 - .L_6)
	.align		4
.L_6:
        /*0028*/ 	.word	index@(_Z9kernelATxPfS_S_i)
        /*002c*/ 	.word	0x00000000


	//----- nvinfo : EIATTR_MIN_STACK_SIZE
	.align		4
.L_7:
        /*0030*/ 	.byte	0x04, 0x12
        /*0032*/ 	.short	(.L_9 - .L_8)
	.align		4
.L_8:
        /*0034*/ 	.word	index@(_Z9kernelATxPfS_S_i)
        /*0038*/ 	.word	0x00000000


	//----- nvinfo : EIATTR_MIN_STACK_SIZE
	.align		4
.L_9:
        /*003c*/ 	.byte	0x04, 0x12
        /*003e*/ 	.short	(.L_11 - .L_10)
	.align		4
.L_10:
        /*0040*/ 	.word	index@(_Z8kernelAxPfS_S_i)
        /*0044*/ 	.word	0x00000000
.L_11:


//--------------------- .nv.compat                --------------------------
	.section	.nv.compat,"",@"SHT_CUDA_COMPAT_INFO"
	.align	4
        /*0000*/ 	.byte	0x02, 0x09, 0x00, 0x00, 0x02, 0x02, 0x01, 0x00, 0x02, 0x05, 0x05, 0x00, 0x03, 0x07, 0x01, 0x01
        /*0010*/ 	.byte	0x02, 0x03, 0x00, 0x00, 0x02, 0x06, 0x01, 0x00, 0x04, 0x0b, 0x08, 0x00, 0x09, 0x00, 0x00, 0x00
        /*0020*/ 	.byte	0x00, 0x00, 0x00, 0x00


//--------------------- .nv.info._Z9kernelATxPfS_S_i --------------------------
	.section	.nv.info._Z9kernelATxPfS_S_i,"",@"SHT_CUDA_INFO"
	.sectionflags	@""
	.align	4


	//----- nvinfo : EIATTR_CUDA_API_VERSION
	.align		4
        /*0000*/ 	.byte	0x04, 0x37
        /*0002*/ 	.short	(.L_13 - .L_12)
.L_12:
        /*0004*/ 	.word	0x00000082


	//----- nvinfo : EIATTR_KPARAM_INFO
	.align		4
.L_13:
        /*0008*/ 	.byte	0x04, 0x17
        /*000a*/ 	.short	(.L_15 - .L_14)
.L_14:
        /*000c*/ 	.word	0x00000000
        /*0010*/ 	.short	0x0003
        /*0012*/ 	.short	0x0018
        /*0014*/ 	.byte	0x00, 0xf0, 0x11, 0x00


	//----- nvinfo : EIATTR_KPARAM_INFO
	.align		4
.L_15:
        /*0018*/ 	.byte	0x04, 0x17
        /*001a*/ 	.short	(.L_17 - .L_16)
.L_16:
        /*001c*/ 	.word	0x00000000
        /*0020*/ 	.short	0x0002
        /*0022*/ 	.short	0x0010
        /*0024*/ 	.byte	0x00, 0xf5, 0x21, 0x00


	//----- nvinfo : EIATTR_KPARAM_INFO
	.align		4
.L_17:
        /*0028*/ 	.byte	0x04, 0x17
        /*002a*/ 	.short	(.L_19 - .L_18)
.L_18:
        /*002c*/ 	.word	0x00000000
        /*0030*/ 	.short	0x0001
        /*0032*/ 	.short	0x0008
        /*0034*/ 	.byte	0x00, 0xf5, 0x21, 0x00


	//----- nvinfo : EIATTR_KPARAM_INFO
	.align		4
.L_19:
        /*0038*/ 	.byte	0x04, 0x17
        /*003a*/ 	.short	(.L_21 - .L_20)
.L_20:
        /*003c*/ 	.word	0x00000000
        /*0040*/ 	.short	0x0000
        /*0042*/ 	.short	0x0000
        /*0044*/ 	.byte	0x00, 0xf5, 0x21, 0x00


	//----- nvinfo : EIATTR_SPARSE_MMA_MASK
	.align		4
.L_21:
        /*0048*/ 	.byte	0x03, 0x50
        /*004a*/ 	.short	0x0000


	//----- nvinfo : EIATTR_MAXREG_COUNT
	.align		4
        /*004c*/ 	.byte	0x03, 0x1b
        /*004e*/ 	.short	0x00ff


	//----- nvinfo : EIATTR_MERCURY_ISA_VERSION
	.align		4
        /*0050*/ 	.byte	0x03, 0x5f
        /*0052*/ 	.short	0x0101


	//----- nvinfo : EIATTR_VRC_CTA_INIT_COUNT
	.align		4
        /*0054*/ 	.byte	0x02, 0x4a
	.zero		1
	.zero		1


	//----- nvinfo : EIATTR_EXIT_INSTR_OFFSETS
	.align		4
        /*0058*/ 	.byte	0x04, 0x1c
        /*005a*/ 	.short	(.L_23 - .L_22)


	//   ....[0]....
.L_22:
        /*005c*/ 	.word	0x00000080


	//   ....[1]....
        /*0060*/ 	.word	0x00000ab0


	//----- nvinfo : EIATTR_CBANK_PARAM_SIZE
	.align		4
.L_23:
        /*0064*/ 	.byte	0x03, 0x19
        /*0066*/ 	.short	0x001c


	//----- nvinfo : EIATTR_PARAM_CBANK
	.align		4
        /*0068*/ 	.byte	0x04, 0x0a
        /*006a*/ 	.short	(.L_25 - .L_24)
	.align		4
.L_24:
        /*006c*/ 	.word	index@(.nv.constant0._Z9kernelATxPfS_S_i)
        /*0070*/ 	.short	0x0380
        /*0072*/ 	.short	0x001c


	//----- nvinfo : EIATTR_SW_WAR
	.align		4
.L_25:
        /*0074*/ 	.byte	0x04, 0x36
        /*0076*/ 	.short	(.L_27 - .L_26)
.L_26:
        /*0078*/ 	.word	0x00000008
.L_27:


//--------------------- .nv.info._Z8kernelAxPfS_S_i --------------------------
	.section	.nv.info._Z8kernelAxPfS_S_i,"",@"SHT_CUDA_INFO"
	.sectionflags	@""
	.align	4


	//----- nvinfo : EIATTR_CUDA_API_VERSION
	.align		4
        /*0000*/ 	.byte	0x04, 0x37
        /*0002*/ 	.short	(.L_29 - .L_28)
.L_28:
        /*0004*/ 	.word	0x00000082


	//----- nvinfo : EIATTR_KPARAM_INFO
	.align		4
.L_29:
        /*0008*/ 	.byte	0x04, 0x17
        /*000a*/ 	.short	(.L_31 - .L_30)
.L_30:
        /*000c*/ 	.word	0x00000000
        /*0010*/ 	.short	0x0003
        /*0012*/ 	.short	0x0018
        /*0014*/ 	.byte	0x00, 0xf0, 0x11, 0x00


	//----- nvinfo : EIATTR_KPARAM_INFO
	.align		4
.L_31:
        /*0018*/ 	.byte	0x04, 0x17
        /*001a*/ 	.short	(.L_33 - .L_32)
.L_32:
        /*001c*/ 	.word	0x00000000
        /*0020*/ 	.short	0x0002
        /*0022*/ 	.short	0x0010
        /*0024*/ 	.byte	0x00, 0xf5, 0x21, 0x00


	//----- nvinfo : EIATTR_KPARAM_INFO
	.align		4
.L_33:
        /*0028*/ 	.byte	0x04, 0x17
        /*002a*/ 	.short	(.L_35 - .L_34)
.L_34:
        /*002c*/ 	.word	0x00000000
        /*0030*/ 	.short	0x0001
        /*0032*/ 	.short	0x0008
        /*0034*/ 	.byte	0x00, 0xf5, 0x21, 0x00


	//----- nvinfo : EIATTR_KPARAM_INFO
	.align		4
.L_35:
        /*0038*/ 	.byte	0x04, 0x17
        /*003a*/ 	.short	(.L_37 - .L_36)
.L_36:
        /*003c*/ 	.word	0x00000000
        /*0040*/ 	.short	0x0000
        /*0042*/ 	.short	0x0000
        /*0044*/ 	.byte	0x00, 0xf5, 0x21, 0x00


	//----- nvinfo : EIATTR_SPARSE_MMA_MASK
	.align		4
.L_37:
        /*0048*/ 	.byte	0x03, 0x50
        /*004a*/ 	.short	0x0000


	//----- nvinfo : EIATTR_MAXREG_COUNT
	.align		4
        /*004c*/ 	.byte	0x03, 0x1b
        /*004e*/ 	.short	0x00ff


	//----- nvinfo : EIATTR_MERCURY_ISA_VERSION
	.align		4
        /*0050*/ 	.byte	0x03, 0x5f
        /*0052*/ 	.short	0x0101


	//----- nvinfo : EIATTR_VRC_CTA_INIT_COUNT
	.align		4
        /*0054*/ 	.byte	0x02, 0x4a
	.zero		1
	.zero		1


	//----- nvinfo : EIATTR_EXIT_INSTR_OFFSETS
	.align		4
        /*0058*/ 	.byte	0x04, 0x1c
        /*005a*/ 	.short	(.L_39 - .L_38)


	//   ....[0]....
.L_38:
        /*005c*/ 	.word	0x00000070


	//   ....[1]....
        /*0060*/ 	.word	0x00000990


	//----- nvinfo : EIATTR_CBANK_PARAM_SIZE
	.align		4
.L_39:
        /*0064*/ 	.byte	0x03, 0x19
        /*0066*/ 	.short	0x001c


	//----- nvinfo : EIATTR_PARAM_CBANK
	.align		4
        /*0068*/ 	.byte	0x04, 0x0a
        /*006a*/ 	.short	(.L_41 - .L_40)
	.align		4
.L_40:
        /*006c*/ 	.word	index@(.nv.constant0._Z8kernelAxPfS_S_i)
        /*0070*/ 	.short	0x0380
        /*0072*/ 	.short	0x001c


	//----- nvinfo : EIATTR_SW_WAR
	.align		4
.L_41:
        /*0074*/ 	.byte	0x04, 0x36
        /*0076*/ 	.short	(.L_43 - .L_42)
.L_42:
        /*0078*/ 	.word	0x00000008
.L_43:


//--------------------- .nv.callgraph             --------------------------
	.section	.nv.callgraph,"",@"SHT_CUDA_CALLGRAPH"
	.align	4
	.sectionentsize	8
	.align		4
        /*0000*/ 	.word	0x00000000
	.align		4
        /*0004*/ 	.word	0xffffffff
	.align		4
        /*0008*/ 	.word	0x00000000
	.align		4
        /*000c*/ 	.word	0xfffffffe
	.align		4
        /*0010*/ 	.word	0x00000000
	.align		4
        /*0014*/ 	.word	0xfffffffd
	.align		4
        /*0018*/ 	.word	0x00000000
	.align		4
        /*001c*/ 	.word	0xfffffffc


//--------------------- .text._Z9kernelATxPfS_S_i --------------------------
	.section	.text._Z9kernelATxPfS_S_i,"ax",@progbits
	.align	128
        .global         _Z9kernelATxPfS_S_i
        .type           _Z9kernelATxPfS_S_i,@function
        .size           _Z9kernelATxPfS_S_i,(.L_x_11 - _Z9kernelATxPfS_S_i)
        .other          _Z9kernelATxPfS_S_i,@"STO_CUDA_ENTRY STV_DEFAULT"
_Z9kernelATxPfS_S_i:
.text._Z9kernelATxPfS_S_i:
[----:B------:R-:W-:Y:S01]  /*0000*/  LDC R1, c[0x0][0x37c] ;  /* 0x0000df00ff017b82 */ /* 0x000fe20000000800 */
[----:B------:R-:W0:Y:S07]  /*0010*/  S2R R6, SR_TID.X ;  /* 0x0000000000067919 */ /* 0x000e2e0000002100 */
[----:B------:R-:W1:Y:S08]  /*0020*/  S2UR UR4, SR_CTAID.X ;  /* 0x00000000000479c3 */ /* 0x000e700000002500 */
[----:B------:R-:W1:Y:S08]  /*0030*/  LDC R5, c[0x0][0x360] ;  /* 0x0000d800ff057b82 */ /* 0x000e700000000800 */
[----:B------:R-:W2:Y:S01]  /*0040*/  LDC R0, c[0x0][0x398] ;  /* 0x0000e600ff007b82 */ /* 0x000ea20000000800 */
[----:B-1----:R-:W-:-:S05]  /*0050*/  IMAD R29, R5, UR4, RZ ;  /* 0x00000004051d7c24 */ /* 0x002fca000f8e02ff */
[----:B0-----:R-:W-:-:S04]  /*0060*/  IADD3 R3, PT, PT, R29, R6, RZ ;  /* 0x000000061d037210 */ /* 0x001fc80007ffe0ff */
[----:B--2---:R-:W-:-:S13]  /*0070*/  ISETP.GE.AND P0, PT, R3, R0, PT ;  /* 0x000000000300720c */ /* 0x004fda0003f06270 */
[----:B------:R-:W-:Y:S05]  /*0080*/  @P0 EXIT ;  /* 0x000000000000094d */ /* 0x000fea0003800000 */
[C---:B------:R-:W-:Y:S01]  /*0090*/  ISETP.GE.U32.AND P1, PT, R0.reuse, 0x8, PT ;  /* 0x000000080000780c */ /* 0x040fe20003f26070 */
[----:B------:R-:W0:Y:S01]  /*00a0*/  LDCU.64 UR6, c[0x0][0x358] ;  /* 0x00006b00ff0677ac */ /* 0x000e220008000a00 */
[----:B------:R-:W-:Y:S01]  /*00b0*/  LOP3.LUT R2, R0, 0x7, RZ, 0xc0, !PT ;  /* 0x0000000700027812 */ /* 0x000fe200078ec0ff */
[----:B------:R-:W-:Y:S02]  /*00c0*/  HFMA2 R4, -RZ, RZ, 0, 0 ;  /* 0x00000000ff047431 */ /* 0x000fe400000001ff */
[----:B------:R-:W-:Y:S01]  /*00d0*/  IMAD.MOV.U32 R22, RZ, RZ, RZ ;  /* 0x000000ffff167224 */ /* 0x000fe200078e00ff */
[----:B------:R-:W-:-:S07]  /*00e0*/  ISETP.NE.AND P0, PT, R2, RZ, PT ;  /* 0x000000ff0200720c */ /* 0x000fce0003f05270 */
[----:B------:R-:W-:Y:S06]  /*00f0*/  @!P1 BRA `(.L_x_0) ;  /* 0x0000000400489947 */ /* 0x000fec0003800000 */
[----:B------:R-:W1:Y:S01]  /*0100*/  LDCU.128 UR8, c[0x0][0x380] ;  /* 0x00007000ff0877ac */ /* 0x000e620008000c00 */
[----:B------:R-:W-:Y:S01]  /*0110*/  MOV R7, RZ ;  /* 0x000000ff00077202 */ /* 0x000fe20000000f00 */
[C-C-:B------:R-:W-:Y:S01]  /*0120*/  IMAD R9, R0.reuse, 0x5, R3.reuse ;  /* 0x0000000500097824 */ /* 0x140fe200078e0203 */
[--C-:B------:R-:W-:Y:S01]  /*0130*/  IADD3 R29, PT, PT, R29, R0, R6.reuse ;  /* 0x000000001d1d7210 */ /* 0x100fe20007ffe006 */
[C---:B------:R-:W-:Y:S01]  /*0140*/  IMAD R11, R0.reuse, 0x4, R3 ;  /* 0x00000004000b7824 */ /* 0x040fe200078e0203 */
[C---:B------:R-:W-:Y:S01]  /*0150*/  SHF.L.U32 R8, R0.reuse, 0x3, RZ ;  /* 0x0000000300087819 */ /* 0x040fe200000006ff */
[----:B------:R-:W-:Y:S01]  /*0160*/  IMAD.WIDE.U32 R4, R5, UR4, R6 ;  /* 0x0000000405047c25 */ /* 0x000fe2000f8e0006 */
[C---:B------:R-:W-:Y:S02]  /*0170*/  LEA R27, R0.reuse, R3, 0x1 ;  /* 0x00000003001b7211 */ /* 0x040fe400078e08ff */
[----:B------:R-:W-:Y:S01]  /*0180*/  MOV R22, RZ ;  /* 0x000000ff00167202 */ /* 0x000fe20000000f00 */
[----:B------:R-:W-:-:S02]  /*0190*/  IMAD R7, R0, 0x6, R3 ;  /* 0x0000000600077824 */ /* 0x000fc400078e0203 */
[----:B------:R-:W-:Y:S01]  /*01a0*/  IMAD R25, R0, 0x3, R3 ;  /* 0x0000000300197824 */ /* 0x000fe200078e0203 */
[----:B-1----:R-:W-:Y:S01]  /*01b0*/  UIADD3 UR4, UP0, UPT, UR10, 0x10, URZ ;  /* 0x000000100a047890 */ /* 0x002fe2000ff1e0ff */
[----:B------:R-:W-:-:S03]  /*01c0*/  LEA R14, P1, R4, UR8, 0x2 ;  /* 0x00000008040e7c11 */ /* 0x000fc6000f8210ff */
[----:B------:R-:W-:Y:S01]  /*01d0*/  UIADD3.X UR5, UPT, UPT, URZ, UR11, URZ, UP0, !UPT ;  /* 0x0000000bff057290 */ /* 0x000fe200087fe4ff */
[----:B------:R-:W-:Y:S01]  /*01e0*/  LEA.HI.X R15, R4, UR9, R5, 0x2, P1 ;  /* 0x00000009040f7c11 */ /* 0x000fe200088f1405 */
[C---:B------:R-:W-:Y:S01]  /*01f0*/  IMAD R5, R0.reuse, 0x7, R3 ;  /* 0x0000000700057824 */ /* 0x040fe200078e0203 */
[----:B------:R-:W-:Y:S02]  /*0200*/  LOP3.LUT R4, R0, 0x7ffffff8, RZ, 0xc0, !PT ;  /* 0x7ffffff800047812 */ /* 0x000fe400078ec0ff */
[----:B------:R-:W-:Y:S02]  /*0210*/  MOV R16, UR4 ;  /* 0x0000000400107c02 */ /* 0x000fe40008000f00 */
[----:B------:R-:W-:Y:S01]  /*0220*/  MOV R13, UR5 ;  /* 0x00000005000d7c02 */ /* 0x000fe20008000f00 */
[----:B------:R-:W-:-:S07]  /*0230*/  IMAD.MOV R6, RZ, RZ, -R4 ;  /* 0x000000ffff067224 */ /* 0x000fce00078e0a04 */
.L_x_1:
[----:B-1----:R-:W-:Y:S01]  /*0240*/  IMAD.MOV.U32 R12, RZ, RZ, R16 ;  /* 0x000000ffff0c7224 */ /* 0x002fe200078e0010 */
[----:B0-2---:R-:W2:Y:S01]  /*0250*/  LDG.E R23, desc[UR6][R14.64] ;  /* 0x000000060e177981 */ /* 0x005ea2000c1e1900 */
[----:B------:R-:W0:Y:S03]  /*0260*/  LDC.64 R16, c[0x0][0x380] ;  /* 0x0000e000ff107b82 */ /* 0x000e260000000a00 */
[----:B------:R-:W2:Y:S04]  /*0270*/  LDG.E R24, desc[UR6][R12.64+-0x10] ;  /* 0xfffff0060c187981 */ /* 0x000ea8000c1e1900 */
[----:B------:R-:W3:Y:S04]  /*0280*/  LDG.E R10, desc[UR6][R12.64+-0xc] ;  /* 0xfffff4060c0a7981 */ /* 0x000ee8000c1e1900 */
[----:B------:R-:W4:Y:S01]  /*0290*/  LDG.E R26, desc[UR6][R12.64+-0x8] ;  /* 0xfffff8060c1a7981 */ /* 0x000f22000c1e1900 */
[----:B------:R-:W-:-:S03]  /*02a0*/  I2FP.F32.S32 R22, R22 ;  /* 0x0000001600167245 */ /* 0x000fc60000201400 */
[----:B------:R-:W5:Y:S01]  /*02b0*/  LDG.E R28, desc[UR6][R12.64+-0x4] ;  /* 0xfffffc060c1c7981 */ /* 0x000f62000c1e1900 */
[----:B0-----:R-:W-:-:S06]  /*02c0*/  IMAD.WIDE.U32 R18, R29, 0x4, R16 ;  /* 0x000000041d127825 */ /* 0x001fcc00078e0010 */
[----:B------:R-:W3:Y:S01]  /*02d0*/  LDG.E R19, desc[UR6][R18.64] ;  /* 0x0000000612137981 */ /* 0x000ee2000c1e1900 */
[----:B------:R-:W-:-:S06]  /*02e0*/  IMAD.WIDE.U32 R20, R27, 0x4, R16 ;  /* 0x000000041b147825 */ /* 0x000fcc00078e0010 */
[----:B------:R2:W4:Y:S02]  /*02f0*/  LDG.E R21, desc[UR6][R20.64] ;  /* 0x0000000614157981 */ /* 0x000524000c1e1900 */
[----:B--2---:R-:W-:Y:S01]  /*0300*/  FFMA R20, R23, R24, R22 ;  /* 0x0000001817147223 */ /* 0x004fe20000000016 */
[----:B------:R-:W-:-:S05]  /*0310*/  IMAD.WIDE.U32 R22, R25, 0x4, R16 ;  /* 0x0000000419167825 */ /* 0x000fca00078e0010 */
[----:B------:R0:W5:Y:S01]  /*0320*/  LDG.E R24, desc[UR6][R22.64] ;  /* 0x0000000616187981 */ /* 0x000162000c1e1900 */
[----:B------:R-:W1:Y:S02]  /*0330*/  F2I.TRUNC.NTZ R20, R20 ;  /* 0x0000001400147305 */ /* 0x000e64000020f100 */
[----:B-1----:R-:W-:-:S05]  /*0340*/  I2FP.F32.S32 R18, R20 ;  /* 0x0000001400127245 */ /* 0x002fca0000201400 */
[----:B---3--:R-:W-:Y:S01]  /*0350*/  FFMA R10, R19, R10, R18 ;  /* 0x0000000a130a7223 */ /* 0x008fe20000000012 */
[----:B------:R-:W-:-:S03]  /*0360*/  IMAD.WIDE.U32 R18, R11, 0x4, R16 ;  /* 0x000000040b127825 */ /* 0x000fc600078e0010 */
[----:B------:R1:W2:Y:S03]  /*0370*/  F2I.TRUNC.NTZ R20, R10 ;  /* 0x0000000a00147305 */ /* 0x0002a6000020f100 */
[----:B------:R-:W3:Y:S04]  /*0380*/  LDG.E R19, desc[UR6][R18.64] ;  /* 0x0000000612137981 */ /* 0x000ee8000c1e1900 */
[----:B-1----:R-:W3:Y:S01]  /*0390*/  LDG.E R10, desc[UR6][R12.64] ;  /* 0x000000060c0a7981 */ /* 0x002ee2000c1e1900 */
[----:B0-----:R-:W-:-:S03]  /*03a0*/  IMAD.WIDE.U32 R22, R9, 0x4, R16 ;  /* 0x0000000409167825 */ /* 0x001fc600078e0010 */
[----:B------:R-:W3:Y:S01]  /*03b0*/  LDG.E R18, desc[UR6][R12.64+0x8] ;  /* 0x000008060c127981 */ /* 0x000ee2000c1e1900 */
[----:B--2---:R-:W-:-:S03]  /*03c0*/  I2FP.F32.S32 R20, R20 ;  /* 0x0000001400147245 */ /* 0x004fc60000201400 */
[----:B------:R0:W2:Y:S02]  /*03d0*/  LDG.E R22, desc[UR6][R22.64] ;  /* 0x0000000616167981 */ /* 0x0000a4000c1e1900 */
[----:B----4-:R-:W-:Y:S02]  /*03e0*/  FFMA R21, R21, R26, R20 ;  /* 0x0000001a15157223 */ /* 0x010fe40000000014 */
[----:B------:R-:W2:Y:S04]  /*03f0*/  LDG.E R26, desc[UR6][R12.64+0x4] ;  /* 0x000004060c1a7981 */ /* 0x000ea8000c1e1900 */
[----:B------:R-:W1:Y:S02]  /*0400*/  F2I.TRUNC.NTZ R21, R21 ;  /* 0x0000001500157305 */ /* 0x000e64000020f100 */
[----:B-1----:R-:W-:-:S05]  /*0410*/  I2FP.F32.S32 R20, R21 ;  /* 0x0000001500147245 */ /* 0x002fca0000201400 */
[----:B-----5:R-:W-:Y:S01]  /*0420*/  FFMA R24, R24, R28, R20 ;  /* 0x0000001c18187223 */ /* 0x020fe20000000014 */
[--C-:B------:R-:W-:Y:S01]  /*0430*/  IMAD.WIDE.U32 R20, R7, 0x4, R16.reuse ;  /* 0x0000000407147825 */ /* 0x100fe200078e0010 */
[----:B------:R-:W4:Y:S05]  /*0440*/  LDG.E R28, desc[UR6][R12.64+0xc] ;  /* 0x00000c060c1c7981 */ /* 0x000f2a000c1e1900 */
[----:B------:R1:W5:Y:S01]  /*0450*/  LDG.E R20, desc[UR6][R20.64] ;  /* 0x0000000614147981 */ /* 0x000362000c1e1900 */
[----:B------:R-:W-:-:S06]  /*0460*/  IMAD.WIDE.U32 R16, R5, 0x4, R16 ;  /* 0x0000000405107825 */ /* 0x000fcc00078e0010 */
[----:B------:R1:W4:Y:S01]  /*0470*/  LDG.E R17, desc[UR6][R16.64] ;  /* 0x0000000610117981 */ /* 0x000322000c1e1900 */
[----:B------:R-:W0:Y:S02]  /*0480*/  F2I.TRUNC.NTZ R24, R24 ;  /* 0x0000001800187305 */ /* 0x000e24000020f100 */
[----:B0-----:R-:W-:-:S05]  /*0490*/  I2FP.F32.S32 R23, R24 ;  /* 0x0000001800177245 */ /* 0x001fca0000201400 */
[----:B---3--:R-:W-:-:S06]  /*04a0*/  FFMA R10, R19, R10, R23 ;  /* 0x0000000a130a7223 */ /* 0x008fcc0000000017 */
[----:B------:R-:W0:Y:S02]  /*04b0*/  F2I.TRUNC.NTZ R10, R10 ;  /* 0x0000000a000a7305 */ /* 0x000e24000020f100 */
[----:B0-----:R-:W-:-:S05]  /*04c0*/  I2FP.F32.S32 R19, R10 ;  /* 0x0000000a00137245 */ /* 0x001fca0000201400 */
[----:B--2---:R-:W-:-:S06]  /*04d0*/  FFMA R19, R22, R26, R19 ;  /* 0x0000001a16137223 */ /* 0x004fcc0000000013 */
[----:B------:R-:W1:Y:S02]  /*04e0*/  F2I.TRUNC.NTZ R19, R19 ;  /* 0x0000001300137305 */ /* 0x000e64000020f100 */
[----:B-1----:R-:W-:Y:S02]  /*04f0*/  I2FP.F32.S32 R21, R19 ;  /* 0x0000001300157245 */ /* 0x002fe40000201400 */
[----:B------:R-:W-:Y:S02]  /*0500*/  IADD3 R16, P1, PT, R12, 0x20, RZ ;  /* 0x000000200c107810 */ /* 0x000fe40007f3e0ff */
[----:B------:R-:W-:Y:S02]  /*0510*/  IADD3 R6, PT, PT, R6, 0x8, RZ ;  /* 0x0000000806067810 */ /* 0x000fe40007ffe0ff */
[----:B------:R-:W-:Y:S02]  /*0520*/  IADD3.X R13, PT, PT, RZ, R13, RZ, P1, !PT ;  /* 0x0000000dff0d7210 */ /* 0x000fe40000ffe4ff */
[----:B------:R-:W-:Y:S01]  /*0530*/  ISETP.NE.AND P1, PT, R6, RZ, PT ;  /* 0x000000ff0600720c */ /* 0x000fe20003f25270 */
[C---:B------:R-:W-:Y:S01]  /*0540*/  IMAD.WIDE.U32 R14, R8.reuse, 0x4, R14 ;  /* 0x00000004080e7825 */ /* 0x040fe200078e000e */
[----:B------:R-:W-:-:S02]  /*0550*/  IADD3 R7, PT, PT, R8, R7, RZ ;  /* 0x0000000708077210 */ /* 0x000fc40007ffe0ff */
[C---:B------:R-:W-:Y:S01]  /*0560*/  IADD3 R9, PT, PT, R8.reuse, R9, RZ ;  /* 0x0000000908097210 */ /* 0x040fe20007ffe0ff */
[C---:B------:R-:W-:Y:S01]  /*0570*/  IMAD.IADD R5, R8.reuse, 0x1, R5 ;  /* 0x0000000108057824 */ /* 0x040fe200078e0205 */
[C---:B------:R-:W-:Y:S01]  /*0580*/  IADD3 R25, PT, PT, R8.reuse, R25, RZ ;  /* 0x0000001908197210 */ /* 0x040fe20007ffe0ff */
[C---:B------:R-:W-:Y:S01]  /*0590*/  IMAD.IADD R11, R8.reuse, 0x1, R11 ;  /* 0x00000001080b7824 */ /* 0x040fe200078e020b */
[C---:B------:R-:W-:Y:S01]  /*05a0*/  IADD3 R27, PT, PT, R8.reuse, R27, RZ ;  /* 0x0000001b081b7210 */ /* 0x040fe20007ffe0ff */
[----:B------:R-:W-:Y:S02]  /*05b0*/  IMAD.IADD R29, R8, 0x1, R29 ;  /* 0x00000001081d7824 */ /* 0x000fe400078e021d */
[----:B-----5:R-:W-:-:S06]  /*05c0*/  FFMA R18, R20, R18, R21 ;  /* 0x0000001214127223 */ /* 0x020fcc0000000015 */
[----:B------:R-:W0:Y:S02]  /*05d0*/  F2I.TRUNC.NTZ R18, R18 ;  /* 0x0000001200127305 */ /* 0x000e24000020f100 */
[----:B0-----:R-:W-:-:S05]  /*05e0*/  I2FP.F32.S32 R12, R18 ;  /* 0x00000012000c7245 */ /* 0x001fca0000201400 */
[----:B----4-:R-:W-:-:S04]  /*05f0*/  FFMA R12, R17, R28, R12 ;  /* 0x0000001c110c7223 */ /* 0x010fc8000000000c */
[----:B------:R1:W2:Y:S01]  /*0600*/  F2I.TRUNC.NTZ R22, R12 ;  /* 0x0000000c00167305 */ /* 0x0002a2000020f100 */
[----:B------:R-:W-:Y:S05]  /*0610*/  @P1 BRA `(.L_x_1) ;  /* 0xfffffffc00081947 */ /* 0x000fea000383ffff */
.L_x_0:
[----:B------:R-:W-:Y:S05]  /*0620*/  @!P0 BRA `(.L_x_2) ;  /* 0x0000000400108947 */ /* 0x000fea0003800000 */
[----:B------:R-:W-:Y:S02]  /*0630*/  ISETP.GE.U32.AND P0, PT, R2, 0x4, PT ;  /* 0x000000040200780c */ /* 0x000fe40003f06070 */
[----:B------:R-:W-:-:S04]  /*0640*/  LOP3.LUT R16, R0, 0x3, RZ, 0xc0, !PT ;  /* 0x0000000300107812 */ /* 0x000fc800078ec0ff */
[----:B------:R-:W-:-:S07]  /*0650*/  ISETP.NE.AND P1, PT, R16, RZ, PT ;  /* 0x000000ff1000720c */ /* 0x000fce0003f25270 */
[----:B------:R-:W-:Y:S06]  /*0660*/  @!P0 BRA `(.L_x_3) ;  /* 0x0000000000808947 */ /* 0x000fec0003800000 */
[----:B------:R-:W3:Y:S01]  /*0670*/  LDC.64 R8, c[0x0][0x380] ;  /* 0x0000e000ff087b82 */ /* 0x000ee20000000a00 */
[----:B------:R-:W-:-:S07]  /*0680*/  IMAD R5, R4, R0, R3 ;  /* 0x0000000004057224 */ /* 0x000fce00078e0203 */
[----:B------:R-:W4:Y:S01]  /*0690*/  LDC.64 R6, c[0x0][0x388] ;  /* 0x0000e200ff067b82 */ /* 0x000f220000000a00 */
[----:B---3--:R-:W-:-:S06]  /*06a0*/  IMAD.WIDE.U32 R10, R5, 0x4, R8 ;  /* 0x00000004050a7825 */ /* 0x008fcc00078e0008 */
[----:B0-----:R-:W3:Y:S01]  /*06b0*/  LDG.E R10, desc[UR6][R10.64] ;  /* 0x000000060a0a7981 */ /* 0x001ee2000c1e1900 */
[----:B----4-:R-:W-:-:S05]  /*06c0*/  IMAD.WIDE.U32 R6, R4, 0x4, R6 ;  /* 0x0000000404067825 */ /* 0x010fca00078e0006 */
[----:B------:R-:W3:Y:S01]  /*06d0*/  LDG.E R17, desc[UR6][R6.64] ;  /* 0x0000000606117981 */ /* 0x000ee2000c1e1900 */
[----:B------:R-:W-:-:S03]  /*06e0*/  IADD3 R5, PT, PT, R5, R0, RZ ;  /* 0x0000000005057210 */ /* 0x000fc60007ffe0ff */
[----:B------:R-:W4:Y:S02]  /*06f0*/  LDG.E R19, desc[UR6][R6.64+0x4] ;  /* 0x0000040606137981 */ /* 0x000f24000c1e1900 */
[C---:B-1----:R-:W-:Y:S02]  /*0700*/  IMAD.WIDE.U32 R12, R5.reuse, 0x4, R8 ;  /* 0x00000004050c7825 */ /* 0x042fe400078e0008 */
[----:B------:R-:W5:Y:S04]  /*0710*/  LDG.E R21, desc[UR6][R6.64+0x8] ;  /* 0x0000080606157981 */ /* 0x000f68000c1e1900 */
[----:B------:R-:W4:Y:S01]  /*0720*/  LDG.E R12, desc[UR6][R12.64] ;  /* 0x000000060c0c7981 */ /* 0x000f22000c1e1900 */
[----:B------:R-:W-:-:S03]  /*0730*/  IADD3 R5, PT, PT, R5, R0, RZ ;  /* 0x0000000005057210 */ /* 0x000fc60007ffe0ff */
[----:B------:R-:W5:Y:S02]  /*0740*/  LDG.E R23, desc[UR6][R6.64+0xc] ;  /* 0x00000c0606177981 */ /* 0x000f64000c1e1900 */
[----:B------:R-:W-:-:S06]  /*0750*/  IMAD.WIDE.U32 R14, R5, 0x4, R8 ;  /* 0x00000004050e7825 */ /* 0x000fcc00078e0008 */
[----:B------:R-:W5:Y:S01]  /*0760*/  LDG.E R14, desc[UR6][R14.64] ;  /* 0x000000060e0e7981 */ /* 0x000f62000c1e1900 */
[----:B------:R-:W-:-:S04]  /*0770*/  IMAD.IADD R5, R5, 0x1, R0 ;  /* 0x0000000105057824 */ /* 0x000fc800078e0200 */
[----:B------:R-:W-:-:S06]  /*0780*/  IMAD.WIDE.U32 R8, R5, 0x4, R8 ;  /* 0x0000000405087825 */ /* 0x000fcc00078e0008 */
[----:B------:R0:W5:Y:S01]  /*0790*/  LDG.E R8, desc[UR6][R8.64] ;  /* 0x0000000608087981 */ /* 0x000162000c1e1900 */
[----:B--2---:R-:W-:Y:S02]  /*07a0*/  I2FP.F32.S32 R5, R22 ;  /* 0x0000001600057245 */ /* 0x004fe40000201400 */
[----:B------:R-:W-:-:S03]  /*07b0*/  IADD3 R4, PT, PT, R4, 0x4, RZ ;  /* 0x0000000404047810 */ /* 0x000fc60007ffe0ff */
[----:B---3--:R-:W-:-:S06]  /*07c0*/  FFMA R5, R10, R17, R5 ;  /* 0x000000110a057223 */ /* 0x008fcc0000000005 */
[----:B------:R-:W1:Y:S02]  /*07d0*/  F2I.TRUNC.NTZ R5, R5 ;  /* 0x0000000500057305 */ /* 0x000e64000020f100 */
[----:B-1----:R-:W-:-:S05]  /*07e0*/  I2FP.F32.S32 R11, R5 ;  /* 0x00000005000b7245 */ /* 0x002fca0000201400 */
[----:B----4-:R-:W-:-:S06]  /*07f0*/  FFMA R11, R12, R19, R11 ;  /* 0x000000130c0b7223 */ /* 0x010fcc000000000b */
[----:B------:R-:W1:Y:S02]  /*0800*/  F2I.TRUNC.NTZ R11, R11 ;  /* 0x0000000b000b7305 */ /* 0x000e64000020f100 */
[----:B-1----:R-:W-:-:S05]  /*0810*/  I2FP.F32.S32 R13, R11 ;  /* 0x0000000b000d7245 */ /* 0x002fca0000201400 */
[----:B-----5:R-:W-:-:S06]  /*0820*/  FFMA R13, R14, R21, R13 ;  /* 0x000000150e0d7223 */ /* 0x020fcc000000000d */
[----:B------:R-:W0:Y:S02]  /*0830*/  F2I.TRUNC.NTZ R13, R13 ;  /* 0x0000000d000d7305 */ /* 0x000e24000020f100 */
[----:B0-----:R-:W-:-:S05]  /*0840*/  I2FP.F32.S32 R9, R13 ;  /* 0x0000000d00097245 */ /* 0x001fca0000201400 */
[----:B------:R-:W-:-:S04]  /*0850*/  FFMA R8, R8, R23, R9 ;  /* 0x0000001708087223 */ /* 0x000fc80000000009 */
[----:B------:R3:W4:Y:S03]  /*0860*/  F2I.TRUNC.NTZ R22, R8 ;  /* 0x0000000800167305 */ /* 0x000726000020f100 */
.L_x_3:
[----:B------:R-:W-:Y:S05]  /*0870*/  @!P1 BRA `(.L_x_2) ;  /* 0x00000000007c9947 */ /* 0x000fea0003800000 */
[----:B------:R-:W5:Y:S01]  /*0880*/  LDC.64 R6, c[0x0][0x388] ;  /* 0x0000e200ff067b82 */ /* 0x000f620000000a00 */
[----:B------:R-:W-:-:S07]  /*0890*/  ISETP.NE.AND P0, PT, R16, 0x1, PT ;  /* 0x000000011000780c */ /* 0x000fce0003f05270 */
[----:B---3--:R-:W3:Y:S06]  /*08a0*/  LDC.64 R8, c[0x0][0x380] ;  /* 0x0000e000ff087b82 */ /* 0x008eec0000000a00 */
[C---:B------:R-:W-:Y:S02]  /*08b0*/  @P0 IMAD R5, R4.reuse, R0, R3 ;  /* 0x0000000004050224 */ /* 0x040fe400078e0203 */
[----:B------:R-:W2:Y:S01]  /*08c0*/  LDC.64 R14, c[0x0][0x380] ;  /* 0x0000e000ff0e7b82 */ /* 0x000ea20000000a00 */
[----:B-----5:R-:W-:-:S05]  /*08d0*/  @P0 IMAD.WIDE.U32 R6, R4, 0x4, R6 ;  /* 0x0000000404060825 */ /* 0x020fca00078e0006 */
[----:B0-----:R-:W5:Y:S01]  /*08e0*/  @P0 LDG.E R2, desc[UR6][R6.64] ;  /* 0x0000000606020981 */ /* 0x001f62000c1e1900 */
[C-C-:B---3--:R-:W-:Y:S01]  /*08f0*/  @P0 IMAD.WIDE.U32 R10, R5.reuse, 0x4, R8.reuse ;  /* 0x00000004050a0825 */ /* 0x148fe200078e0008 */
[----:B------:R-:W-:Y:S02]  /*0900*/  @P0 IADD3 R13, PT, PT, R5, R0, RZ ;  /* 0x00000000050d0210 */ /* 0x000fe40007ffe0ff */
[----:B------:R-:W3:Y:S04]  /*0910*/  @P0 LDG.E R19, desc[UR6][R6.64+0x4] ;  /* 0x0000040606130981 */ /* 0x000ee8000c1e1900 */
[----:B------:R2:W5:Y:S01]  /*0920*/  @P0 LDG.E R17, desc[UR6][R10.64] ;  /* 0x000000060a110981 */ /* 0x000562000c1e1900 */
[----:B-1----:R-:W-:Y:S02]  /*0930*/  @P0 IMAD.WIDE.U32 R12, R13, 0x4, R8 ;  /* 0x000000040d0c0825 */ /* 0x002fe400078e0008 */
[----:B------:R-:W0:Y:S01]  /*0940*/  LDC.64 R8, c[0x0][0x388] ;  /* 0x0000e200ff087b82 */ /* 0x000e220000000a00 */
[----:B------:R-:W-:-:S03]  /*0950*/  LOP3.LUT R5, R0, 0x1, RZ, 0xc0, !PT ;  /* 0x0000000100057812 */ /* 0x000fc600078ec0ff */
[----:B------:R-:W3:Y:S01]  /*0960*/  @P0 LDG.E R12, desc[UR6][R12.64] ;  /* 0x000000060c0c0981 */ /* 0x000ee2000c1e1900 */
[----:B------:R-:W-:Y:S02]  /*0970*/  ISETP.NE.U32.AND P1, PT, R5, 0x1, PT ;  /* 0x000000010500780c */ /* 0x000fe40003f25070 */
[----:B------:R-:W-:-:S11]  /*0980*/  @P0 IADD3 R4, PT, PT, R4, 0x2, RZ ;  /* 0x0000000204040810 */ /* 0x000fd60007ffe0ff */
[----:B------:R-:W-:-:S04]  /*0990*/  @!P1 IMAD R5, R4, R0, R3 ;  /* 0x0000000004059224 */ /* 0x000fc800078e0203 */
[----:B--2---:R-:W-:-:S04]  /*09a0*/  @!P1 IMAD.WIDE.U32 R10, R5, 0x4, R14 ;  /* 0x00000004050a9825 */ /* 0x004fc800078e000e */
[----:B0-----:R-:W-:Y:S02]  /*09b0*/  @!P1 IMAD.WIDE.U32 R8, R4, 0x4, R8 ;  /* 0x0000000404089825 */ /* 0x001fe400078e0008 */
[----:B------:R-:W2:Y:S04]  /*09c0*/  @!P1 LDG.E R10, desc[UR6][R10.64] ;  /* 0x000000060a0a9981 */ /* 0x000ea8000c1e1900 */
[----:B------:R-:W2:Y:S01]  /*09d0*/  @!P1 LDG.E R9, desc[UR6][R8.64] ;  /* 0x0000000608099981 */ /* 0x000ea2000c1e1900 */
[----:B----4-:R-:W-:-:S05]  /*09e0*/  @P0 I2FP.F32.S32 R0, R22 ;  /* 0x0000001600000245 */ /* 0x010fca0000201400 */
[----:B-----5:R-:W-:-:S06]  /*09f0*/  @P0 FFMA R2, R17, R2, R0 ;  /* 0x0000000211020223 */ /* 0x020fcc0000000000 */
[----:B------:R-:W0:Y:S02]  /*0a00*/  @P0 F2I.TRUNC.NTZ R2, R2 ;  /* 0x0000000200020305 */ /* 0x000e24000020f100 */
[----:B0-----:R-:W-:-:S05]  /*0a10*/  @P0 I2FP.F32.S32 R5, R2 ;  /* 0x0000000200050245 */ /* 0x001fca0000201400 */
[----:B---3--:R-:W-:-:S04]  /*0a20*/  @P0 FFMA R5, R12, R19, R5 ;  /* 0x000000130c050223 */ /* 0x008fc80000000005 */
[----:B------:R-:W0:Y:S02]  /*0a30*/  @P0 F2I.TRUNC.NTZ R22, R5 ;  /* 0x0000000500160305 */ /* 0x000e24000020f100 */
[----:B0-----:R-:W-:-:S05]  /*0a40*/  @!P1 I2FP.F32.S32 R7, R22 ;  /* 0x0000001600079245 */ /* 0x001fca0000201400 */
[----:B--2---:R-:W-:-:S04]  /*0a50*/  @!P1 FFMA R0, R10, R9, R7 ;  /* 0x000000090a009223 */ /* 0x004fc80000000007 */
[----:B------:R0:W1:Y:S03]  /*0a60*/  @!P1 F2I.TRUNC.NTZ R22, R0 ;  /* 0x0000000000169305 */ /* 0x000066000020f100 */
.L_x_2:
[----:B------:R-:W5:Y:S01]  /*0a70*/  LDC.64 R4, c[0x0][0x390] ;  /* 0x0000e400ff047b82 */ /* 0x000f620000000a00 */
[----:B-12-4-:R-:W-:Y:S01]  /*0a80*/  I2FP.F32.S32 R7, R22 ;  /* 0x0000001600077245 */ /* 0x016fe20000201400 */
[----:B-----5:R-:W-:-:S05]  /*0a90*/  IMAD.WIDE.U32 R2, R3, 0x4, R4 ;  /* 0x0000000403027825 */ /* 0x020fca00078e0004 */
[----:B0-----:R-:W-:Y:S01]  /*0aa0*/  STG.E desc[UR6][R2.64], R7 ;  /* 0x0000000702007986 */ /* 0x001fe2000c101906 */
[----:B------:R-:W-:Y:S05]  /*0ab0*/  EXIT ;  /* 0x000000000000794d */ /* 0x000fea0003800000 */
.L_x_4:
[----:B------:R-:W-:-:S00]  /*0ac0*/  BRA `(.L_x_4) ;  /* 0xfffffffc00fc7947 */ /* 0x000fc0000383ffff */
[----:B------:R-:W-:-:S00]  /*0ad0*/  NOP ;  /* 0x0000000000007918 */ /* 0x000fc00000000000 */
        /* <DEDUP_REMOVED lines=10> */
.L_x_11:


//--------------------- .text._Z8kernelAxPfS_S_i  --------------------------
	.section	.text._Z8kernelAxPfS_S_i,"ax",@progbits
	.align	128
        .global         _Z8kernelAxPfS_S_i
        .type           _Z8kernelAxPfS_S_i,@function
        .size           _Z8kernelAxPfS_S_i,(.L_x_12 - _Z8kernelAxPfS_S_i)
        .other          _Z8kernelAxPfS_S_i,@"STO_CUDA_ENTRY STV_DEFAULT"
_Z8kernelAxPfS_S_i:
.text._Z8kernelAxPfS_S_i:
[----:B------:R-:W-:Y:S01]  /*0000*/  LDC R1, c[0x0][0x37c] ;  /* 0x0000df00ff017b82 */ /* 0x000fe20000000800 */
[----:B------:R-:W0:Y:S07]  /*0010*/  S2R R0, SR_TID.X ;  /* 0x0000000000007919 */ /* 0x000e2e0000002100 */
[----:B------:R-:W0:Y:S01]  /*0020*/  S2UR UR4, SR_CTAID.X ;  /* 0x00000000000479c3 */ /* 0x000e220000002500 */
[----:B------:R-:W1:Y:S07]  /*0030*/  LDCU UR9, c[0x0][0x398] ;  /* 0x00007300ff0977ac */ /* 0x000e6e0008000800 */
[----:B------:R-:W0:Y:S02]  /*0040*/  LDC R3, c[0x0][0x360] ;  /* 0x0000d800ff037b82 */ /* 0x000e240000000800 */
[----:B0-----:R-:W-:-:S05]  /*0050*/  IMAD R0, R3, UR4, R0 ;  /* 0x0000000403007c24 */ /* 0x001fca000f8e0200 */
[----:B-1----:R-:W-:-:S13]  /*0060*/  ISETP.GE.AND P0, PT, R0, UR9, PT ;  /* 0x0000000900007c0c */ /* 0x002fda000bf06270 */
[----:B------:R-:W-:Y:S05]  /*0070*/  @P0 EXIT ;  /* 0x000000000000094d */ /* 0x000fea0003800000 */
[----:B------:R-:W-:Y:S02]  /*0080*/  UISETP.GE.U32.AND UP0, UPT, UR9, 0x8, UPT ;  /* 0x000000080900788c */ /* 0x000fe4000bf06070 */
[----:B------:R-:W-:Y:S01]  /*0090*/  IMAD R7, R0, UR9, RZ ;  /* 0x0000000900077c24 */ /* 0x000fe2000f8e02ff */
[----:B------:R-:W-:Y:S01]  /*00a0*/  ULOP3.LUT UR6, UR9, 0x7, URZ, 0xc0, !UPT ;  /* 0x0000000709067892 */ /* 0x000fe2000f8ec0ff */
[----:B------:R-:W-:Y:S01]  /*00b0*/  IMAD.MOV.U32 R8, RZ, RZ, RZ ;  /* 0x000000ffff087224 */ /* 0x000fe200078e00ff */
[----:B------:R-:W0:Y:S01]  /*00c0*/  LDCU.64 UR10, c[0x0][0x358] ;  /* 0x00006b00ff0a77ac */ /* 0x000e220008000a00 */
[----:B------:R-:W-:-:S03]  /*00d0*/  IMAD.MOV.U32 R6, RZ, RZ, RZ ;  /* 0x000000ffff067224 */ /* 0x000fc600078e00ff */
[----:B------:R-:W-:Y:S06]  /*00e0*/  BRA.U !UP0, `(.L_x_5) ;  /* 0x0000000108f07547 */ /* 0x000fec000b800000 */
[----:B------:R-:W1:Y:S01]  /*00f0*/  LDC.64 R2, c[0x0][0x380] ;  /* 0x0000e000ff027b82 */ /* 0x000e620000000a00 */
[----:B------:R-:W2:Y:S01]  /*0100*/  LDCU.64 UR4, c[0x0][0x388] ;  /* 0x00007100ff0477ac */ /* 0x000ea20008000a00 */
[----:B------:R-:W-:Y:S01]  /*0110*/  IMAD.MOV.U32 R6, RZ, RZ, RZ ;  /* 0x000000ffff067224 */ /* 0x000fe200078e00ff */
[----:B------:R-:W-:-:S04]  /*0120*/  ULOP3.LUT UR7, UR9, 0x7ffffff8, URZ, 0xc0, !UPT ;  /* 0x7ffffff809077892 */ /* 0x000fc8000f8ec0ff */
[----:B------:R-:W-:Y:S02]  /*0130*/  UIADD3 UR8, UPT, UPT, -UR7, URZ, URZ ;  /* 0x000000ff07087290 */ /* 0x000fe4000fffe1ff */
[----:B------:R-:W-:Y:S01]  /*0140*/  MOV R8, UR7 ;  /* 0x0000000700087c02 */ /* 0x000fe20008000f00 */
[----:B--2---:R-:W-:-:S04]  /*0150*/  UIADD3 UR4, UP0, UPT, UR4, 0x10, URZ ;  /* 0x0000001004047890 */ /* 0x004fc8000ff1e0ff */
[----:B------:R-:W-:Y:S01]  /*0160*/  UIADD3.X UR5, UPT, UPT, URZ, UR5, URZ, UP0, !UPT ;  /* 0x00000005ff057290 */ /* 0x000fe200087fe4ff */
[----:B-1----:R-:W-:-:S03]  /*0170*/  IMAD.WIDE.U32 R2, R7, 0x4, R2 ;  /* 0x0000000407027825 */ /* 0x002fc600078e0002 */
[----:B------:R-:W-:Y:S01]  /*0180*/  IADD3 R4, P0, PT, R2, 0x10, RZ ;  /* 0x0000001002047810 */ /* 0x000fe20007f1e0ff */
[----:B------:R-:W-:-:S03]  /*0190*/  IMAD.U32 R2, RZ, RZ, UR4 ;  /* 0x00000004ff027e24 */ /* 0x000fc6000f8e00ff */
[----:B------:R-:W-:Y:S02]  /*01a0*/  IADD3.X R5, PT, PT, RZ, R3, RZ, P0, !PT ;  /* 0x00000003ff057210 */ /* 0x000fe400007fe4ff */
[----:B------:R-:W-:-:S07]  /*01b0*/  MOV R3, UR5 ;  /* 0x0000000500037c02 */ /* 0x000fce0008000f00 */
.L_x_6:
[----:B0-----:R-:W2:Y:S04]  /*01c0*/  LDG.E R21, desc[UR10][R4.64+-0x10] ;  /* 0xfffff00a04157981 */ /* 0x001ea8000c1e1900 */
[----:B------:R-:W2:Y:S04]  /*01d0*/  LDG.E R22, desc[UR10][R2.64+-0x10] ;  /* 0xfffff00a02167981 */ /* 0x000ea8000c1e1900 */
[----:B------:R-:W3:Y:S04]  /*01e0*/  LDG.E R23, desc[UR10][R4.64+-0xc] ;  /* 0xfffff40a04177981 */ /* 0x000ee8000c1e1900 */
[----:B------:R-:W3:Y:S04]  /*01f0*/  LDG.E R24, desc[UR10][R2.64+-0xc] ;  /* 0xfffff40a02187981 */ /* 0x000ee8000c1e1900 */
[----:B------:R-:W4:Y:S04]  /*0200*/  LDG.E R19, desc[UR10][R4.64+-0x8] ;  /* 0xfffff80a04137981 */ /* 0x000f28000c1e1900 */
[----:B------:R-:W4:Y:S04]  /*0210*/  LDG.E R20, desc[UR10][R2.64+-0x8] ;  /* 0xfffff80a02147981 */ /* 0x000f28000c1e1900 */
[----:B------:R-:W5:Y:S04]  /*0220*/  LDG.E R17, desc[UR10][R4.64+-0x4] ;  /* 0xfffffc0a04117981 */ /* 0x000f68000c1e1900 */
[----:B------:R-:W5:Y:S04]  /*0230*/  LDG.E R18, desc[UR10][R2.64+-0x4] ;  /* 0xfffffc0a02127981 */ /* 0x000f68000c1e1900 */
[----:B------:R-:W5:Y:S04]  /*0240*/  LDG.E R15, desc[UR10][R4.64] ;  /* 0x0000000a040f7981 */ /* 0x000f68000c1e1900 */
[----:B------:R-:W5:Y:S04]  /*0250*/  LDG.E R16, desc[UR10][R2.64] ;  /* 0x0000000a02107981 */ /* 0x000f68000c1e1900 */
[----:B------:R-:W5:Y:S04]  /*0260*/  LDG.E R13, desc[UR10][R4.64+0x4] ;  /* 0x0000040a040d7981 */ /* 0x000f68000c1e1900 */
[----:B------:R-:W5:Y:S04]  /*0270*/  LDG.E R14, desc[UR10][R2.64+0x4] ;  /* 0x0000040a020e7981 */ /* 0x000f68000c1e1900 */
[----:B------:R-:W5:Y:S04]  /*0280*/  LDG.E R11, desc[UR10][R4.64+0x8] ;  /* 0x0000080a040b7981 */ /* 0x000f68000c1e1900 */
[----:B------:R-:W5:Y:S04]  /*0290*/  LDG.E R12, desc[UR10][R2.64+0x8] ;  /* 0x0000080a020c7981 */ /* 0x000f68000c1e1900 */
[----:B------:R0:W5:Y:S04]  /*02a0*/  LDG.E R9, desc[UR10][R4.64+0xc] ;  /* 0x00000c0a04097981 */ /* 0x000168000c1e1900 */
[----:B-1----:R1:W5:Y:S01]  /*02b0*/  LDG.E R10, desc[UR10][R2.64+0xc] ;  /* 0x00000c0a020a7981 */ /* 0x002362000c1e1900 */
[----:B------:R-:W-:Y:S01]  /*02c0*/  I2FP.F32.S32 R6, R6 ;  /* 0x0000000600067245 */ /* 0x000fe20000201400 */
[----:B------:R-:W-:-:S04]  /*02d0*/  UIADD3 UR8, UPT, UPT, UR8, 0x8, URZ ;  /* 0x0000000808087890 */ /* 0x000fc8000fffe0ff */
[----:B------:R-:W-:Y:S01]  /*02e0*/  UISETP.NE.AND UP0, UPT, UR8, URZ, UPT ;  /* 0x000000ff0800728c */ /* 0x000fe2000bf05270 */
[----:B0-----:R-:W-:Y:S02]  /*02f0*/  IADD3 R4, P0, PT, R4, 0x20, RZ ;  /* 0x0000002004047810 */ /* 0x001fe40007f1e0ff */
[----:B-1----:R-:W-:-:S03]  /*0300*/  IADD3 R2, P1, PT, R2, 0x20, RZ ;  /* 0x0000002002027810 */ /* 0x002fc60007f3e0ff */
[----:B------:R-:W-:Y:S01]  /*0310*/  IMAD.X R5, RZ, RZ, R5, P0 ;  /* 0x000000ffff057224 */ /* 0x000fe200000e0605 */
[----:B------:R-:W-:Y:S01]  /*0320*/  IADD3.X R3, PT, PT, RZ, R3, RZ, P1, !PT ;  /* 0x00000003ff037210 */ /* 0x000fe20000ffe4ff */
[----:B--2---:R-:W-:-:S06]  /*0330*/  FFMA R6, R21, R22, R6 ;  /* 0x0000001615067223 */ /* 0x004fcc0000000006 */
[----:B------:R-:W0:Y:S02]  /*0340*/  F2I.TRUNC.NTZ R6, R6 ;  /* 0x0000000600067305 */ /* 0x000e24000020f100 */
[----:B0-----:R-:W-:-:S05]  /*0350*/  I2FP.F32.S32 R22, R6 ;  /* 0x0000000600167245 */ /* 0x001fca0000201400 */
[----:B---3--:R-:W-:-:S06]  /*0360*/  FFMA R22, R23, R24, R22 ;  /* 0x0000001817167223 */ /* 0x008fcc0000000016 */
[----:B------:R-:W0:Y:S02]  /*0370*/  F2I.TRUNC.NTZ R22, R22 ;  /* 0x0000001600167305 */ /* 0x000e24000020f100 */
[----:B0-----:R-:W-:-:S05]  /*0380*/  I2FP.F32.S32 R24, R22 ;  /* 0x0000001600187245 */ /* 0x001fca0000201400 */
[----:B----4-:R-:W-:-:S06]  /*0390*/  FFMA R19, R19, R20, R24 ;  /* 0x0000001413137223 */ /* 0x010fcc0000000018 */
[----:B------:R-:W0:Y:S02]  /*03a0*/  F2I.TRUNC.NTZ R19, R19 ;  /* 0x0000001300137305 */ /* 0x000e24000020f100 */
[----:B0-----:R-:W-:-:S05]  /*03b0*/  I2FP.F32.S32 R20, R19 ;  /* 0x0000001300147245 */ /* 0x001fca0000201400 */
[----:B-----5:R-:W-:-:S06]  /*03c0*/  FFMA R17, R17, R18, R20 ;  /* 0x0000001211117223 */ /* 0x020fcc0000000014 */
[----:B------:R-:W0:Y:S02]  /*03d0*/  F2I.TRUNC.NTZ R17, R17 ;  /* 0x0000001100117305 */ /* 0x000e24000020f100 */
[----:B0-----:R-:W-:-:S05]  /*03e0*/  I2FP.F32.S32 R18, R17 ;  /* 0x0000001100127245 */ /* 0x001fca0000201400 */
[----:B------:R-:W-:-:S06]  /*03f0*/  FFMA R15, R15, R16, R18 ;  /* 0x000000100f0f7223 */ /* 0x000fcc0000000012 */
        /* <DEDUP_REMOVED lines=9> */
[----:B------:R-:W1:Y:S01]  /*0490*/  F2I.TRUNC.NTZ R6, R6 ;  /* 0x0000000600067305 */ /* 0x000e62000020f100 */
[----:B------:R-:W-:Y:S05]  /*04a0*/  BRA.U UP0, `(.L_x_6) ;  /* 0xfffffffd00447547 */ /* 0x000fea000b83ffff */
.L_x_5:
[----:B------:R-:W-:-:S09]  /*04b0*/  UISETP.NE.AND UP0, UPT, UR6, URZ, UPT ;  /* 0x000000ff0600728c */ /* 0x000fd2000bf05270 */
[----:B------:R-:W-:Y:S05]  /*04c0*/  BRA.U !UP0, `(.L_x_7) ;  /* 0x0000000508207547 */ /* 0x000fea000b800000 */
[----:B------:R-:W-:Y:S02]  /*04d0*/  UISETP.GE.U32.AND UP0, UPT, UR6, 0x4, UPT ;  /* 0x000000040600788c */ /* 0x000fe4000bf06070 */
[----:B------:R-:W-:-:S04]  /*04e0*/  ULOP3.LUT UR4, UR9, 0x3, URZ, 0xc0, !UPT ;  /* 0x0000000309047892 */ /* 0x000fc8000f8ec0ff */
[----:B------:R-:W-:-:S03]  /*04f0*/  UISETP.NE.AND UP1, UPT, UR4, URZ, UPT ;  /* 0x000000ff0400728c */ /* 0x000fc6000bf25270 */
[----:B------:R-:W-:Y:S08]  /*0500*/  BRA.U !UP0, `(.L_x_8) ;  /* 0x00000001087c7547 */ /* 0x000ff0000b800000 */
[----:B------:R-:W2:Y:S01]  /*0510*/  LDC.64 R4, c[0x0][0x380] ;  /* 0x0000e000ff047b82 */ /* 0x000ea20000000a00 */
[----:B------:R-:W-:Y:S01]  /*0520*/  IMAD.IADD R9, R7, 0x1, R8 ;  /* 0x0000000107097824 */ /* 0x000fe200078e0208 */
[----:B------:R-:W3:Y:S06]  /*0530*/  LDCU.64 UR6, c[0x0][0x380] ;  /* 0x00007000ff0677ac */ /* 0x000eec0008000a00 */
[----:B------:R-:W4:Y:S01]  /*0540*/  LDC.64 R2, c[0x0][0x388] ;  /* 0x0000e200ff027b82 */ /* 0x000f220000000a00 */
[----:B--2---:R-:W-:-:S06]  /*0550*/  IMAD.WIDE.U32 R4, R9, 0x4, R4 ;  /* 0x0000000409047825 */ /* 0x004fcc00078e0004 */
[----:B0-----:R1:W2:Y:S01]  /*0560*/  LDG.E R4, desc[UR10][R4.64] ;  /* 0x0000000a04047981 */ /* 0x0012a2000c1e1900 */
[----:B----4-:R-:W-:-:S05]  /*0570*/  IMAD.WIDE.U32 R2, R8, 0x4, R2 ;  /* 0x0000000408027825 */ /* 0x010fca00078e0002 */
[----:B------:R-:W2:Y:S01]  /*0580*/  LDG.E R9, desc[UR10][R2.64] ;  /* 0x0000000a02097981 */ /* 0x000ea2000c1e1900 */
[----:B------:R-:W-:-:S03]  /*0590*/  IADD3 R11, P0, PT, R7, R8, RZ ;  /* 0x00000008070b7210 */ /* 0x000fc60007f1e0ff */
[----:B------:R-:W4:Y:S01]  /*05a0*/  LDG.E R13, desc[UR10][R2.64+0x4] ;  /* 0x0000040a020d7981 */ /* 0x000f22000c1e1900 */
[----:B------:R-:W-:Y:S02]  /*05b0*/  IADD3.X R12, PT, PT, RZ, RZ, RZ, P0, !PT ;  /* 0x000000ffff0c7210 */ /* 0x000fe400007fe4ff */
[C---:B---3--:R-:W-:Y:S01]  /*05c0*/  LEA R10, P0, R11.reuse, UR6, 0x2 ;  /* 0x000000060b0a7c11 */ /* 0x048fe2000f8010ff */
[----:B------:R-:W3:Y:S03]  /*05d0*/  LDG.E R15, desc[UR10][R2.64+0x8] ;  /* 0x0000080a020f7981 */ /* 0x000ee6000c1e1900 */
[----:B------:R-:W-:Y:S01]  /*05e0*/  LEA.HI.X R11, R11, UR7, R12, 0x2, P0 ;  /* 0x000000070b0b7c11 */ /* 0x000fe200080f140c */
[----:B------:R-:W5:Y:S04]  /*05f0*/  LDG.E R17, desc[UR10][R2.64+0xc] ;  /* 0x00000c0a02117981 */ /* 0x000f68000c1e1900 */
[----:B------:R-:W4:Y:S04]  /*0600*/  LDG.E R12, desc[UR10][R10.64+0x4] ;  /* 0x0000040a0a0c7981 */ /* 0x000f28000c1e1900 */
[----:B------:R-:W3:Y:S04]  /*0610*/  LDG.E R14, desc[UR10][R10.64+0x8] ;  /* 0x0000080a0a0e7981 */ /* 0x000ee8000c1e1900 */
[----:B------:R0:W5:Y:S01]  /*0620*/  LDG.E R16, desc[UR10][R10.64+0xc] ;  /* 0x00000c0a0a107981 */ /* 0x000162000c1e1900 */
[----:B-1----:R-:W-:Y:S01]  /*0630*/  I2FP.F32.S32 R5, R6 ;  /* 0x0000000600057245 */ /* 0x002fe20000201400 */
[----:B------:R-:W-:-:S04]  /*0640*/  VIADD R8, R8, 0x4 ;  /* 0x0000000408087836 */ /* 0x000fc80000000000 */
[----:B--2---:R-:W-:-:S06]  /*0650*/  FFMA R4, R4, R9, R5 ;  /* 0x0000000904047223 */ /* 0x004fcc0000000005 */
[----:B------:R-:W1:Y:S02]  /*0660*/  F2I.TRUNC.NTZ R4, R4 ;  /* 0x0000000400047305 */ /* 0x000e64000020f100 */
[----:B-1----:R-:W-:-:S05]  /*0670*/  I2FP.F32.S32 R5, R4 ;  /* 0x0000000400057245 */ /* 0x002fca0000201400 */
[----:B----4-:R-:W-:-:S06]  /*0680*/  FFMA R5, R12, R13, R5 ;  /* 0x0000000d0c057223 */ /* 0x010fcc0000000005 */
[----:B------:R-:W1:Y:S02]  /*0690*/  F2I.TRUNC.NTZ R5, R5 ;  /* 0x0000000500057305 */ /* 0x000e64000020f100 */
[----:B-1----:R-:W-:-:S05]  /*06a0*/  I2FP.F32.S32 R9, R5 ;  /* 0x0000000500097245 */ /* 0x002fca0000201400 */
[----:B---3--:R-:W-:-:S06]  /*06b0*/  FFMA R9, R14, R15, R9 ;  /* 0x0000000f0e097223 */ /* 0x008fcc0000000009 */
[----:B------:R-:W0:Y:S02]  /*06c0*/  F2I.TRUNC.NTZ R9, R9 ;  /* 0x0000000900097305 */ /* 0x000e24000020f100 */
[----:B0-----:R-:W-:-:S05]  /*06d0*/  I2FP.F32.S32 R11, R9 ;  /* 0x00000009000b7245 */ /* 0x001fca0000201400 */
[----:B-----5:R-:W-:-:S04]  /*06e0*/  FFMA R11, R16, R17, R11 ;  /* 0x00000011100b7223 */ /* 0x020fc8000000000b */
[----:B------:R2:W3:Y:S03]  /*06f0*/  F2I.TRUNC.NTZ R6, R11 ;  /* 0x0000000b00067305 */ /* 0x0004e6000020f100 */
.L_x_8:
[----:B------:R-:W-:Y:S05]  /*0700*/  BRA.U !UP1, `(.L_x_7) ;  /* 0x0000000109907547 */ /* 0x000fea000b800000 */
[----:B------:R-:W-:Y:S02]  /*0710*/  UISETP.NE.AND UP0, UPT, UR4, 0x1, UPT ;  /* 0x000000010400788c */ /* 0x000fe4000bf05270 */
[----:B------:R-:W-:-:S04]  /*0720*/  ULOP3.LUT UR5, UR9, 0x1, URZ, 0xc0, !UPT ;  /* 0x0000000109057892 */ /* 0x000fc8000f8ec0ff */
[----:B------:R-:W-:-:S03]  /*0730*/  UISETP.NE.U32.AND UP1, UPT, UR5, 0x1, UPT ;  /* 0x000000010500788c */ /* 0x000fc6000bf25070 */
[----:B------:R-:W-:Y:S08]  /*0740*/  BRA.U !UP0, `(.L_x_9) ;  /* 0x0000000108547547 */ /* 0x000ff0000b800000 */
[----:B------:R-:W4:Y:S01]  /*0750*/  LDC.64 R2, c[0x0][0x380] ;  /* 0x0000e000ff027b82 */ /* 0x000f220000000a00 */
[----:B------:R-:W-:Y:S01]  /*0760*/  IADD3 R9, PT, PT, R7, R8, RZ ;  /* 0x0000000807097210 */ /* 0x000fe20007ffe0ff */
[----:B------:R-:W5:Y:S06]  /*0770*/  LDCU.64 UR4, c[0x0][0x380] ;  /* 0x00007000ff0477ac */ /* 0x000f6c0008000a00 */
[----:B------:R-:W1:Y:S01]  /*0780*/  LDC.64 R4, c[0x0][0x388] ;  /* 0x0000e200ff047b82 */ /* 0x000e620000000a00 */
[----:B----4-:R-:W-:-:S06]  /*0790*/  IMAD.WIDE.U32 R2, R9, 0x4, R2 ;  /* 0x0000000409027825 */ /* 0x010fcc00078e0002 */
[----:B0-----:R-:W4:Y:S01]  /*07a0*/  LDG.E R2, desc[UR10][R2.64] ;  /* 0x0000000a02027981 */ /* 0x001f22000c1e1900 */
[----:B-1----:R-:W-:-:S05]  /*07b0*/  IMAD.WIDE.U32 R4, R8, 0x4, R4 ;  /* 0x0000000408047825 */ /* 0x002fca00078e0004 */
[----:B------:R-:W4:Y:S01]  /*07c0*/  LDG.E R9, desc[UR10][R4.64] ;  /* 0x0000000a04097981 */ /* 0x000f22000c1e1900 */
[----:B--2---:R-:W-:-:S03]  /*07d0*/  IADD3 R11, P0, PT, R7, R8, RZ ;  /* 0x00000008070b7210 */ /* 0x004fc60007f1e0ff */
[----:B------:R-:W2:Y:S02]  /*07e0*/  LDG.E R15, desc[UR10][R4.64+0x4] ;  /* 0x0000040a040f7981 */ /* 0x000ea4000c1e1900 */
[----:B------:R-:W-:Y:S01]  /*07f0*/  IMAD.X R12, RZ, RZ, RZ, P0 ;  /* 0x000000ffff0c7224 */ /* 0x000fe200000e06ff */
[----:B-----5:R-:W-:-:S04]  /*0800*/  LEA R10, P0, R11, UR4, 0x2 ;  /* 0x000000040b0a7c11 */ /* 0x020fc8000f8010ff */
[----:B------:R-:W-:-:S05]  /*0810*/  LEA.HI.X R11, R11, UR5, R12, 0x2, P0 ;  /* 0x000000050b0b7c11 */ /* 0x000fca00080f140c */
[----:B------:R-:W2:Y:S01]  /*0820*/  LDG.E R10, desc[UR10][R10.64+0x4] ;  /* 0x0000040a0a0a7981 */ /* 0x000ea2000c1e1900 */
[----:B---3--:R-:W-:Y:S02]  /*0830*/  I2FP.F32.S32 R13, R6 ;  /* 0x00000006000d7245 */ /* 0x008fe40000201400 */
[----:B------:R-:W-:-:S03]  /*0840*/  IADD3 R8, PT, PT, R8, 0x2, RZ ;  /* 0x0000000208087810 */ /* 0x000fc60007ffe0ff */
[----:B----4-:R-:W-:-:S06]  /*0850*/  FFMA R9, R2, R9, R13 ;  /* 0x0000000902097223 */ /* 0x010fcc000000000d */
[----:B------:R-:W0:Y:S02]  /*0860*/  F2I.TRUNC.NTZ R9, R9 ;  /* 0x0000000900097305 */ /* 0x000e24000020f100 */
[----:B0-----:R-:W-:-:S05]  /*0870*/  I2FP.F32.S32 R3, R9 ;  /* 0x0000000900037245 */ /* 0x001fca0000201400 */
[----:B--2---:R-:W-:-:S04]  /*0880*/  FFMA R3, R10, R15, R3 ;  /* 0x0000000f0a037223 */ /* 0x004fc80000000003 */
[----:B------:R4:W0:Y:S03]  /*0890*/  F2I.TRUNC.NTZ R6, R3 ;  /* 0x0000000300067305 */ /* 0x000826000020f100 */
.L_x_9:
[----:B------:R-:W-:Y:S05]  /*08a0*/  BRA.U UP1, `(.L_x_7) ;  /* 0x0000000101287547 */ /* 0x000fea000b800000 */
[----:B----4-:R-:W4:Y:S01]  /*08b0*/  LDC.64 R2, c[0x0][0x380] ;  /* 0x0000e000ff027b82 */ /* 0x010f220000000a00 */
[----:B------:R-:W-:-:S07]  /*08c0*/  IADD3 R7, PT, PT, R7, R8, RZ ;  /* 0x0000000807077210 */ /* 0x000fce0007ffe0ff */
[----:B------:R-:W5:Y:S01]  /*08d0*/  LDC.64 R4, c[0x0][0x388] ;  /* 0x0000e200ff047b82 */ /* 0x000f620000000a00 */
[----:B----4-:R-:W-:-:S06]  /*08e0*/  IMAD.WIDE.U32 R2, R7, 0x4, R2 ;  /* 0x0000000407027825 */ /* 0x010fcc00078e0002 */
[----:B0-----:R-:W4:Y:S01]  /*08f0*/  LDG.E R2, desc[UR10][R2.64] ;  /* 0x0000000a02027981 */ /* 0x001f22000c1e1900 */
[----:B-----5:R-:W-:-:S06]  /*0900*/  IMAD.WIDE.U32 R8, R8, 0x4, R4 ;  /* 0x0000000408087825 */ /* 0x020fcc00078e0004 */
[----:B------:R-:W4:Y:S01]  /*0910*/  LDG.E R9, desc[UR10][R8.64] ;  /* 0x0000000a08097981 */ /* 0x000f22000c1e1900 */
[----:B-1-3--:R-:W-:-:S05]  /*0920*/  I2FP.F32.S32 R5, R6 ;  /* 0x0000000600057245 */ /* 0x00afca0000201400 */
[----:B----4-:R-:W-:-:S06]  /*0930*/  FFMA R6, R2, R9, R5 ;  /* 0x0000000902067223 */ /* 0x010fcc0000000005 */
[----:B------:R-:W0:Y:S02]  /*0940*/  F2I.TRUNC.NTZ R6, R6 ;  /* 0x0000000600067305 */ /* 0x000e24000020f100 */
.L_x_7:
[----:B----4-:R-:W4:Y:S01]  /*0950*/  LDC.64 R2, c[0x0][0x390] ;  /* 0x0000e400ff027b82 */ /* 0x010f220000000a00 */
[----:B01-3--:R-:W-:Y:S01]  /*0960*/  I2FP.F32.S32 R5, R6 ;  /* 0x0000000600057245 */ /* 0x00bfe20000201400 */
[----:B----4-:R-:W-:-:S05]  /*0970*/  IMAD.WIDE.U32 R2, R0, 0x4, R2 ;  /* 0x0000000400027825 */ /* 0x010fca00078e0002 */
[----:B------:R-:W-:Y:S01]  /*0980*/  STG.E desc[UR10][R2.64], R5 ;  /* 0x0000000502007986 */ /* 0x000fe2000c10190a */
[----:B------:R-:W-:Y:S05]  /*0990*/  EXIT ;  /* 0x000000000000794d */ /* 0x000fea0003800000 */
.L_x_10:
        /* <DEDUP_REMOVED lines=14> */
.L_x_12:


//--------------------- .nv.shared.reserved.0     --------------------------
	.section	.nv.shared.reserved.0,"aw",@nobits
	.weak		__nv_reservedSMEM_offset_0_alias
	.size		__nv_reservedSMEM_offset_0_alias, 0, 64
	.other		__nv_reservedSMEM_offset_0_alias,@"STO_CUDA_RESERVED_SHARED STV_DEFAULT"
__nv_reservedSMEM_offset_0_alias:
	.zero		0
	.zero		64


//--------------------- .nv.constant0._Z9kernelATxPfS_S_i --------------------------
	.section	.nv.constant0._Z9kernelATxPfS_S_i,"a",@progbits
	.sectionflags	@""
	.align	4
.nv.constant0._Z9kernelATxPfS_S_i:
	.zero		924


//--------------------- .nv.constant0._Z8kernelAxPfS_S_i --------------------------
	.section	.nv.constant0._Z8kernelAxPfS_S_i,"a",@progbits
	.sectionflags	@""
	.align	4
.nv.constant0._Z8kernelAxPfS_S_i:
	.zero		924


//--------------------- SYMBOLS --------------------------

	.type		.nv.reservedSmem.offset0,@object
	.size		.nv.reservedSmem.offset0,0x4
